//
// Generated by NVIDIA NVVM Compiler
//
// Compiler Build ID: CL-36424714
// Cuda compilation tools, release 13.0, V13.0.88
// Based on NVVM 20.0.0
//

.version 9.0
.target sm_100
.address_size 64

	// .globl	_Z9Array_AddPfS_f
.extern .shared .align 16 .b8 sh_array[];

.visible .entry _Z9Array_AddPfS_f(
	.param .u64 .ptr .align 1 _Z9Array_AddPfS_f_param_0,
	.param .u64 .ptr .align 1 _Z9Array_AddPfS_f_param_1,
	.param .f32 _Z9Array_AddPfS_f_param_2
)
{
	.reg .pred 	%p<33>;
	.reg .b32 	%r<18>;
	.reg .b32 	%f<56>;
	.reg .b64 	%rd<9>;

	ld.param.u64 	%rd1, [_Z9Array_AddPfS_f_param_0];
	ld.param.u64 	%rd2, [_Z9Array_AddPfS_f_param_1];
	ld.param.f32 	%f2, [_Z9Array_AddPfS_f_param_2];
	mov.u32 	%r1, %ctaid.x;
	mov.u32 	%r5, %ntid.x;
	mov.u32 	%r2, %tid.x;
	mad.lo.s32 	%r3, %r1, %r5, %r2;
	cvt.rn.f32.s32 	%f1, %r3;
	setp.leu.f32 	%p1, %f2, %f1;
	shl.b32 	%r6, %r2, 2;
	mov.u32 	%r7, sh_array;
	add.s32 	%r4, %r7, %r6;
	@%p1 bra 	$L__BB0_2;
	cvta.to.global.u64 	%rd3, %rd2;
	mul.wide.s32 	%rd4, %r3, 4;
	add.s64 	%rd5, %rd3, %rd4;
	ld.global.f32 	%f3, [%rd5];
	st.shared.f32 	[%r4], %f3;
$L__BB0_2:
	bar.sync 	0;
	bar.sync 	0;
	add.s32 	%r8, %r3, 512;
	cvt.rn.f32.s32 	%f4, %r8;
	max.f32 	%f6, %f1, %f4;
	setp.ge.f32 	%p2, %f6, %f2;
	setp.gt.u32 	%p3, %r2, 511;
	or.pred  	%p4, %p3, %p2;
	@%p4 bra 	$L__BB0_4;
	ld.shared.f32 	%f7, [%r4+2048];
	ld.shared.f32 	%f8, [%r4];
	add.f32 	%f9, %f7, %f8;
	st.shared.f32 	[%r4], %f9;
$L__BB0_4:
	bar.sync 	0;
	add.s32 	%r9, %r3, 256;
	cvt.rn.f32.s32 	%f10, %r9;
	setp.gt.u32 	%p5, %r2, 255;
	max.f32 	%f11, %f10, %f1;
	setp.ge.f32 	%p6, %f11, %f2;
	or.pred  	%p7, %p6, %p5;
	@%p7 bra 	$L__BB0_6;
	ld.shared.f32 	%f12, [%r4+1024];
	ld.shared.f32 	%f13, [%r4];
	add.f32 	%f14, %f12, %f13;
	st.shared.f32 	[%r4], %f14;
$L__BB0_6:
	bar.sync 	0;
	add.s32 	%r10, %r3, 128;
	cvt.rn.f32.s32 	%f15, %r10;
	setp.gt.u32 	%p8, %r2, 127;
	max.f32 	%f16, %f15, %f1;
	setp.ge.f32 	%p9, %f16, %f2;
	or.pred  	%p10, %p9, %p8;
	@%p10 bra 	$L__BB0_8;
	ld.shared.f32 	%f17, [%r4+512];
	ld.shared.f32 	%f18, [%r4];
	add.f32 	%f19, %f17, %f18;
	st.shared.f32 	[%r4], %f19;
$L__BB0_8:
	bar.sync 	0;
	add.s32 	%r11, %r3, 64;
	cvt.rn.f32.s32 	%f20, %r11;
	setp.gt.u32 	%p11, %r2, 63;
	max.f32 	%f21, %f20, %f1;
	setp.ge.f32 	%p12, %f21, %f2;
	or.pred  	%p13, %p12, %p11;
	@%p13 bra 	$L__BB0_10;
	ld.shared.f32 	%f22, [%r4+256];
	ld.shared.f32 	%f23, [%r4];
	add.f32 	%f24, %f22, %f23;
	st.shared.f32 	[%r4], %f24;
$L__BB0_10:
	bar.sync 	0;
	add.s32 	%r12, %r3, 32;
	cvt.rn.f32.s32 	%f25, %r12;
	setp.gt.u32 	%p14, %r2, 31;
	max.f32 	%f26, %f25, %f1;
	setp.ge.f32 	%p15, %f26, %f2;
	or.pred  	%p16, %p15, %p14;
	@%p16 bra 	$L__BB0_12;
	ld.shared.f32 	%f27, [%r4+128];
	ld.shared.f32 	%f28, [%r4];
	add.f32 	%f29, %f27, %f28;
	st.shared.f32 	[%r4], %f29;
$L__BB0_12:
	bar.sync 	0;
	add.s32 	%r13, %r3, 16;
	cvt.rn.f32.s32 	%f30, %r13;
	setp.gt.u32 	%p17, %r2, 15;
	max.f32 	%f31, %f30, %f1;
	setp.ge.f32 	%p18, %f31, %f2;
	or.pred  	%p19, %p18, %p17;
	@%p19 bra 	$L__BB0_14;
	ld.shared.f32 	%f32, [%r4+64];
	ld.shared.f32 	%f33, [%r4];
	add.f32 	%f34, %f32, %f33;
	st.shared.f32 	[%r4], %f34;
$L__BB0_14:
	bar.sync 	0;
	add.s32 	%r14, %r3, 8;
	cvt.rn.f32.s32 	%f35, %r14;
	setp.gt.u32 	%p20, %r2, 7;
	max.f32 	%f36, %f35, %f1;
	setp.ge.f32 	%p21, %f36, %f2;
	or.pred  	%p22, %p21, %p20;
	@%p22 bra 	$L__BB0_16;
	ld.shared.f32 	%f37, [%r4+32];
	ld.shared.f32 	%f38, [%r4];
	add.f32 	%f39, %f37, %f38;
	st.shared.f32 	[%r4], %f39;
$L__BB0_16:
	bar.sync 	0;
	add.s32 	%r15, %r3, 4;
	cvt.rn.f32.s32 	%f40, %r15;
	setp.gt.u32 	%p23, %r2, 3;
	max.f32 	%f41, %f40, %f1;
	setp.ge.f32 	%p24, %f41, %f2;
	or.pred  	%p25, %p24, %p23;
	@%p25 bra 	$L__BB0_18;
	ld.shared.f32 	%f42, [%r4+16];
	ld.shared.f32 	%f43, [%r4];
	add.f32 	%f44, %f42, %f43;
	st.shared.f32 	[%r4], %f44;
$L__BB0_18:
	bar.sync 	0;
	add.s32 	%r16, %r3, 2;
	cvt.rn.f32.s32 	%f45, %r16;
	setp.gt.u32 	%p26, %r2, 1;
	max.f32 	%f46, %f45, %f1;
	setp.ge.f32 	%p27, %f46, %f2;
	or.pred  	%p28, %p27, %p26;
	@%p28 bra 	$L__BB0_20;
	ld.shared.f32 	%f47, [%r4+8];
	ld.shared.f32 	%f48, [%r4];
	add.f32 	%f49, %f47, %f48;
	st.shared.f32 	[%r4], %f49;
$L__BB0_20:
	bar.sync 	0;
	add.s32 	%r17, %r3, 1;
	cvt.rn.f32.s32 	%f50, %r17;
	max.f32 	%f51, %f1, %f50;
	setp.ge.f32 	%p29, %f51, %f2;
	setp.ne.s32 	%p30, %r2, 0;
	or.pred  	%p31, %p30, %p29;
	@%p31 bra 	$L__BB0_22;
	ld.shared.f32 	%f52, [sh_array+4];
	ld.shared.f32 	%f53, [%r4];
	add.f32 	%f54, %f52, %f53;
	st.shared.f32 	[%r4], %f54;
$L__BB0_22:
	setp.ne.s32 	%p32, %r2, 0;
	@%p32 bra 	$L__BB0_24;
	ld.shared.f32 	%f55, [sh_array];
	cvta.to.global.u64 	%rd6, %rd1;
	mul.wide.u32 	%rd7, %r1, 4;
	add.s64 	%rd8, %rd6, %rd7;
	st.global.f32 	[%rd8], %f55;
$L__BB0_24:
	bar.sync 	0;
	ret;

}


// ===== COMPILED SASS (sm_100) =====

	.target	sm_100

	.elftype	@"ET_EXEC"


//--------------------- .note.nv.tkinfo           --------------------------
	.section	.note.nv.tkinfo,"",@"SHT_NOTE"
	.sectionflags	@"SHF_NOTE_NV_TKINFO"
	.tkinfo
        /*0018*/ 	.word	0x00000002
        /*0030*/ 	.string	""
        /*0030*/ 	.string	"ptxas"
        /*0030*/ 	.string	"Cuda compilation tools, release 13.0, V13.0.88"
        /*0030*/ 	.string	"Build cuda_13.0.r13.0/compiler.36424714_0"
        /*0030*/ 	.string	"-arch sm_100 -m 64 "



//--------------------- .note.nv.cuinfo           --------------------------
	.section	.note.nv.cuinfo,"",@"SHT_NOTE"
	.sectionflags	@"SHF_NOTE_NV_CUINFO"
        /*0018*/ 	.short	0x0002
        /*001a*/ 	.short	0x0064
        /*001c*/ 	.short	0x0082
	.zero		2


//--------------------- .nv.info                  --------------------------
	.section	.nv.info,"",@"SHT_CUDA_INFO"
	.align	4


	//----- nvinfo : EIATTR_REGCOUNT
	.align		4
        /*0000*/ 	.byte	0x04, 0x2f
        /*0002*/ 	.short	(.L_1 - .L_0)
	.align		4
.L_0:
        /*0004*/ 	.word	index@(_Z9Array_AddPfS_f)
        /*0008*/ 	.word	0x0000000c


	//----- nvinfo : EIATTR_FRAME_SIZE
	.align		4
.L_1:
        /*000c*/ 	.byte	0x04, 0x11
        /*000e*/ 	.short	(.L_3 - .L_2)
	.align		4
.L_2:
        /*0010*/ 	.word	index@(_Z9Array_AddPfS_f)
        /*0014*/ 	.word	0x00000000


	//----- nvinfo : EIATTR_MIN_STACK_SIZE
	.align		4
.L_3:
        /*0018*/ 	.byte	0x04, 0x12
        /*001a*/ 	.short	(.L_5 - .L_4)
	.align		4
.L_4:
        /*001c*/ 	.word	index@(_Z9Array_AddPfS_f)
        /*0020*/ 	.word	0x00000000
.L_5:


//--------------------- .nv.compat                --------------------------
	.section	.nv.compat,"",@"SHT_CUDA_COMPAT_INFO"
	.align	4
        /*0000*/ 	.byte	0x02, 0x09, 0x00, 0x00, 0x02, 0x02, 0x01, 0x00, 0x02, 0x05, 0x05, 0x00, 0x03, 0x07, 0x01, 0x01
        /*0010*/ 	.byte	0x02, 0x03, 0x00, 0x00, 0x02, 0x06, 0x01, 0x00, 0x04, 0x0b, 0x08, 0x00, 0x09, 0x00, 0x00, 0x00
        /*0020*/ 	.byte	0x00, 0x00, 0x00, 0x00


//--------------------- .nv.info._Z9Array_AddPfS_f --------------------------
	.section	.nv.info._Z9Array_AddPfS_f,"",@"SHT_CUDA_INFO"
	.sectionflags	@""
	.align	4


	//----- nvinfo : EIATTR_CUDA_API_VERSION
	.align		4
        /*0000*/ 	.byte	0x04, 0x37
        /*0002*/ 	.short	(.L_7 - .L_6)
.L_6:
        /*0004*/ 	.word	0x00000082


	//----- nvinfo : EIATTR_KPARAM_INFO
	.align		4
.L_7:
        /*0008*/ 	.byte	0x04, 0x17
        /*000a*/ 	.short	(.L_9 - .L_8)
.L_8:
        /*000c*/ 	.word	0x00000000
        /*0010*/ 	.short	0x0002
        /*0012*/ 	.short	0x0010
        /*0014*/ 	.byte	0x00, 0xf0, 0x11, 0x00


	//----- nvinfo : EIATTR_KPARAM_INFO
	.align		4
.L_9:
        /*0018*/ 	.byte	0x04, 0x17
        /*001a*/ 	.short	(.L_11 - .L_10)
.L_10:
        /*001c*/ 	.word	0x00000000
        /*0020*/ 	.short	0x0001
        /*0022*/ 	.short	0x0008
        /*0024*/ 	.byte	0x00, 0xf5, 0x21, 0x00


	//----- nvinfo : EIATTR_KPARAM_INFO
	.align		4
.L_11:
        /*0028*/ 	.byte	0x04, 0x17
        /*002a*/ 	.short	(.L_13 - .L_12)
.L_12:
        /*002c*/ 	.word	0x00000000
        /*0030*/ 	.short	0x0000
        /*0032*/ 	.short	0x0000
        /*0034*/ 	.byte	0x00, 0xf5, 0x21, 0x00


	//----- nvinfo : EIATTR_SPARSE_MMA_MASK
	.align		4
.L_13:
        /*0038*/ 	.byte	0x03, 0x50
        /*003a*/ 	.short	0x0000


	//----- nvinfo : EIATTR_MAXREG_COUNT
	.align		4
        /*003c*/ 	.byte	0x03, 0x1b
        /*003e*/ 	.short	0x00ff


	//----- nvinfo : EIATTR_NUM_BARRIERS
	.align		4
        /*0040*/ 	.byte	0x02, 0x4c
        /*0042*/ 	.byte	0x01
	.zero		1


	//----- nvinfo : EIATTR_MERCURY_ISA_VERSION
	.align		4
        /*0044*/ 	.byte	0x03, 0x5f
        /*0046*/ 	.short	0x0101


	//----- nvinfo : EIATTR_VRC_CTA_INIT_COUNT
	.align		4
        /*0048*/ 	.byte	0x02, 0x4a
	.zero		1
	.zero		1


	//----- nvinfo : EIATTR_EXIT_INSTR_OFFSETS
	.align		4
        /*004c*/ 	.byte	0x04, 0x1c
        /*004e*/ 	.short	(.L_15 - .L_14)


	//   ....[0]....
.L_14:
        /*0050*/ 	.word	0x000007c0


	//----- nvinfo : EIATTR_CBANK_PARAM_SIZE
	.align		4
.L_15:
        /*0054*/ 	.byte	0x03, 0x19
        /*0056*/ 	.short	0x0014


	//----- nvinfo : EIATTR_PARAM_CBANK
	.align		4
        /*0058*/ 	.byte	0x04, 0x0a
        /*005a*/ 	.short	(.L_17 - .L_16)
	.align		4
.L_16:
        /*005c*/ 	.word	index@(.nv.constant0._Z9Array_AddPfS_f)
        /*0060*/ 	.short	0x0380
        /*0062*/ 	.short	0x0014


	//----- nvinfo : EIATTR_SW_WAR
	.align		4
.L_17:
        /*0064*/ 	.byte	0x04, 0x36
        /*0066*/ 	.short	(.L_19 - .L_18)
.L_18:
        /*0068*/ 	.word	0x00000008
.L_19:


//--------------------- .nv.callgraph             --------------------------
	.section	.nv.callgraph,"",@"SHT_CUDA_CALLGRAPH"
	.align	4
	.sectionentsize	8
	.align		4
        /*0000*/ 	.word	0x00000000
	.align		4
        /*0004*/ 	.word	0xffffffff
	.align		4
        /*0008*/ 	.word	0x00000000
	.align		4
        /*000c*/ 	.word	0xfffffffe
	.align		4
        /*0010*/ 	.word	0x00000000
	.align		4
        /*0014*/ 	.word	0xfffffffd
	.align		4
        /*0018*/ 	.word	0x00000000
	.align		4
        /*001c*/ 	.word	0xfffffffc


//--------------------- .text._Z9Array_AddPfS_f   --------------------------
	.section	.text._Z9Array_AddPfS_f,"ax",@progbits
	.align	128
        .global         _Z9Array_AddPfS_f
        .type           _Z9Array_AddPfS_f,@function
        .size           _Z9Array_AddPfS_f,(.L_x_1 - _Z9Array_AddPfS_f)
        .other          _Z9Array_AddPfS_f,@"STO_CUDA_ENTRY STV_DEFAULT"
_Z9Array_AddPfS_f:
.text._Z9Array_AddPfS_f:
[----:B------:R-:W-:Y:S01]  /*0000*/  LDC R1, c[0x0][0x37c] ;  /* 0x0000df00ff017b82 */ /* 0x000fe20000000800 */
[----:B------:R-:W0:Y:S01]  /*0010*/  S2R R0, SR_CTAID.X ;  /* 0x0000000000007919 */ /* 0x000e220000002500 */
[----:B------:R-:W0:Y:S01]  /*0020*/  LDCU UR4, c[0x0][0x360] ;  /* 0x00006c00ff0477ac */ /* 0x000e220008000800 */
[----:B------:R-:W0:Y:S01]  /*0030*/  S2R R3, SR_TID.X ;  /* 0x0000000000037919 */ /* 0x000e220000002100 */
[----:B------:R-:W1:Y:S01]  /*0040*/  LDCU UR8, c[0x0][0x390] ;  /* 0x00007200ff0877ac */ /* 0x000e620008000800 */
[----:B------:R-:W2:Y:S01]  /*0050*/  LDCU.64 UR6, c[0x0][0x358] ;  /* 0x00006b00ff0677ac */ /* 0x000ea20008000a00 */
[----:B0-----:R-:W-:-:S05]  /*0060*/  IMAD R4, R0, UR4, R3 ;  /* 0x0000000400047c24 */ /* 0x001fca000f8e0203 */
[----:B------:R-:W-:-:S04]  /*0070*/  I2FP.F32.S32 R2, R4 ;  /* 0x0000000400027245 */ /* 0x000fc80000201400 */
[----:B-1----:R-:W-:-:S13]  /*0080*/  FSETP.GEU.AND P1, PT, R2, UR8, PT ;  /* 0x0000000802007c0b */ /* 0x002fda000bf2e000 */
[----:B------:R-:W0:Y:S02]  /*0090*/  @!P1 LDC.64 R6, c[0x0][0x388] ;  /* 0x0000e200ff069b82 */ /* 0x000e240000000a00 */
[----:B0-----:R-:W-:-:S06]  /*00a0*/  @!P1 IMAD.WIDE R6, R4, 0x4, R6 ;  /* 0x0000000404069825 */ /* 0x001fcc00078e0206 */
[----:B--2---:R-:W2:Y:S01]  /*00b0*/  @!P1 LDG.E R6, desc[UR6][R6.64] ;  /* 0x0000000606069981 */ /* 0x004ea2000c1e1900 */
[----:B------:R-:W0:Y:S01]  /*00c0*/  S2UR UR5, SR_CgaCtaId ;  /* 0x00000000000579c3 */ /* 0x000e220000008800 */
[C---:B------:R-:W-:Y:S01]  /*00d0*/  VIADD R5, R4.reuse, 0x200 ;  /* 0x0000020004057836 */ /* 0x040fe20000000000 */
[----:B------:R-:W-:Y:S01]  /*00e0*/  UMOV UR4, 0x400 ;  /* 0x0000040000047882 */ /* 0x000fe20000000000 */
[----:B------:R-:W-:-:S03]  /*00f0*/  VIADD R9, R4, 0x100 ;  /* 0x0000010004097836 */ /* 0x000fc60000000000 */
[----:B------:R-:W-:Y:S02]  /*0100*/  I2FP.F32.S32 R5, R5 ;  /* 0x0000000500057245 */ /* 0x000fe40000201400 */
[----:B------:R-:W-:Y:S02]  /*0110*/  I2FP.F32.S32 R9, R9 ;  /* 0x0000000900097245 */ /* 0x000fe40000201400 */
[C---:B------:R-:W-:Y:S02]  /*0120*/  FMNMX R5, R2.reuse, R5, !PT ;  /* 0x0000000502057209 */ /* 0x040fe40007800000 */
[----:B------:R-:W-:Y:S02]  /*0130*/  FMNMX R9, R2, R9, !PT ;  /* 0x0000000902097209 */ /* 0x000fe40007800000 */
[----:B------:R-:W-:-:S04]  /*0140*/  FSETP.GE.AND P0, PT, R5, UR8, PT ;  /* 0x0000000805007c0b */ /* 0x000fc8000bf06000 */
[----:B------:R-:W-:Y:S01]  /*0150*/  ISETP.GT.U32.OR P0, PT, R3, 0x1ff, P0 ;  /* 0x000001ff0300780c */ /* 0x000fe20000704470 */
[----:B0-----:R-:W-:-:S06]  /*0160*/  ULEA UR4, UR5, UR4, 0x18 ;  /* 0x0000000405047291 */ /* 0x001fcc000f8ec0ff */
[----:B------:R-:W-:-:S05]  /*0170*/  LEA R5, R3, UR4, 0x2 ;  /* 0x0000000403057c11 */ /* 0x000fca000f8e10ff */
[----:B--2---:R-:W-:Y:S01]  /*0180*/  @!P1 STS [R5], R6 ;  /* 0x0000000605009388 */ /* 0x004fe20000000800 */
[----:B------:R-:W-:Y:S08]  /*0190*/  BAR.SYNC.DEFER_BLOCKING 0x0 ;  /* 0x0000000000007b1d */ /* 0x000ff00000010000 */
[----:B------:R-:W-:Y:S01]  /*01a0*/  BAR.SYNC.DEFER_BLOCKING 0x0 ;  /* 0x0000000000007b1d */ /* 0x000fe20000010000 */
[----:B------:R-:W-:-:S04]  /*01b0*/  ISETP.GT.U32.AND P1, PT, R3, 0xff, PT ;  /* 0x000000ff0300780c */ /* 0x000fc80003f24070 */
[----:B------:R-:W-:Y:S01]  /*01c0*/  FSETP.GE.OR P1, PT, R9, UR8, P1 ;  /* 0x0000000809007c0b */ /* 0x000fe20008f26400 */
[----:B------:R-:W-:-:S05]  /*01d0*/  VIADD R9, R4, 0x80 ;  /* 0x0000008004097836 */ /* 0x000fca0000000000 */
[----:B------:R-:W-:-:S04]  /*01e0*/  I2FP.F32.S32 R9, R9 ;  /* 0x0000000900097245 */ /* 0x000fc80000201400 */
[----:B------:R-:W-:Y:S01]  /*01f0*/  FMNMX R9, R2, R9, !PT ;  /* 0x0000000902097209 */ /* 0x000fe20007800000 */
[----:B------:R-:W-:Y:S04]  /*0200*/  @!P0 LDS R7, [R5+0x800] ;  /* 0x0008000005078984 */ /* 0x000fe80000000800 */
[----:B------:R-:W0:Y:S02]  /*0210*/  @!P0 LDS R8, [R5] ;  /* 0x0000000005088984 */ /* 0x000e240000000800 */
[----:B0-----:R-:W-:-:S05]  /*0220*/  @!P0 FADD R8, R7, R8 ;  /* 0x0000000807088221 */ /* 0x001fca0000000000 */
[----:B------:R-:W-:Y:S01]  /*0230*/  @!P0 STS [R5], R8 ;  /* 0x0000000805008388 */ /* 0x000fe20000000800 */
        /* <DEDUP_REMOVED lines=53> */
[C---:B------:R-:W-:Y:S02]  /*0590*/  VIADD R9, R4.reuse, 0x2 ;  /* 0x0000000204097836 */ /* 0x040fe40000000000 */
[----:B------:R-:W-:-:S03]  /*05a0*/  VIADD R4, R4, 0x1 ;  /* 0x0000000104047836 */ /* 0x000fc60000000000 */
        /* <DEDUP_REMOVED lines=8> */
[----:B------:R-:W-:Y:S02]  /*0630*/  FSETP.GE.OR P0, PT, R9, UR8, P0 ;  /* 0x0000000809007c0b */ /* 0x000fe40008706400 */
[----:B------:R-:W-:-:S04]  /*0640*/  I2FP.F32.S32 R9, R4 ;  /* 0x0000000400097245 */ /* 0x000fc80000201400 */
[----:B------:R-:W-:Y:S01]  /*0650*/  FMNMX R9, R2, R9, !PT ;  /* 0x0000000902097209 */ /* 0x000fe20007800000 */
[----:B------:R-:W-:Y:S04]  /*0660*/  @!P1 LDS R6, [R5+0x10] ;  /* 0x0000100005069984 */ /* 0x000fe80000000800 */
[----:B------:R-:W0:Y:S02]  /*0670*/  @!P1 LDS R7, [R5] ;  /* 0x0000000005079984 */ /* 0x000e240000000800 */
[----:B0-----:R-:W-:-:S05]  /*0680*/  @!P1 FADD R6, R6, R7 ;  /* 0x0000000706069221 */ /* 0x001fca0000000000 */
[----:B------:R-:W-:Y:S01]  /*0690*/  @!P1 STS [R5], R6 ;  /* 0x0000000605009388 */ /* 0x000fe20000000800 */
[----:B------:R-:W-:Y:S01]  /*06a0*/  BAR.SYNC.DEFER_BLOCKING 0x0 ;  /* 0x0000000000007b1d */ /* 0x000fe20000010000 */
[----:B------:R-:W-:-:S04]  /*06b0*/  FSETP.GE.AND P1, PT, R9, UR8, PT ;  /* 0x0000000809007c0b */ /* 0x000fc8000bf26000 */
[----:B------:R-:W-:Y:S01]  /*06c0*/  ISETP.NE.OR P1, PT, R3, RZ, P1 ;  /* 0x000000ff0300720c */ /* 0x000fe20000f25670 */
[----:B------:R-:W-:Y:S04]  /*06d0*/  @!P0 LDS R7, [R5+0x8] ;  /* 0x0000080005078984 */ /* 0x000fe80000000800 */
[----:B------:R-:W0:Y:S02]  /*06e0*/  @!P0 LDS R8, [R5] ;  /* 0x0000000005088984 */ /* 0x000e240000000800 */
[----:B0-----:R-:W-:-:S05]  /*06f0*/  @!P0 FADD R8, R7, R8 ;  /* 0x0000000807088221 */ /* 0x001fca0000000000 */
[----:B------:R-:W-:Y:S01]  /*0700*/  @!P0 STS [R5], R8 ;  /* 0x0000000805008388 */ /* 0x000fe20000000800 */
[----:B------:R-:W-:Y:S01]  /*0710*/  BAR.SYNC.DEFER_BLOCKING 0x0 ;  /* 0x0000000000007b1d */ /* 0x000fe20000010000 */
[----:B------:R-:W-:-:S05]  /*0720*/  ISETP.NE.AND P0, PT, R3, RZ, PT ;  /* 0x000000ff0300720c */ /* 0x000fca0003f05270 */
[----:B------:R-:W-:Y:S04]  /*0730*/  @!P1 LDS R2, [UR4+0x4] ;  /* 0x00000404ff029984 */ /* 0x000fe80008000800 */
[----:B------:R-:W0:Y:S02]  /*0740*/  @!P1 LDS R7, [R5] ;  /* 0x0000000005079984 */ /* 0x000e240000000800 */
[----:B0-----:R-:W-:Y:S02]  /*0750*/  @!P1 FADD R4, R2, R7 ;  /* 0x0000000702049221 */ /* 0x001fe40000000000 */
[----:B------:R-:W0:Y:S03]  /*0760*/  @!P0 LDC.64 R2, c[0x0][0x380] ;  /* 0x0000e000ff028b82 */ /* 0x000e260000000a00 */
[----:B------:R-:W-:Y:S04]  /*0770*/  @!P1 STS [R5], R4 ;  /* 0x0000000405009388 */ /* 0x000fe80000000800 */
[----:B------:R-:W1:Y:S01]  /*0780*/  @!P0 LDS R7, [UR4] ;  /* 0x00000004ff078984 */ /* 0x000e620008000800 */
[----:B0-----:R-:W-:-:S05]  /*0790*/  @!P0 IMAD.WIDE.U32 R2, R0, 0x4, R2 ;  /* 0x0000000400028825 */ /* 0x001fca00078e0002 */
[----:B-1----:R-:W-:Y:S01]  /*07a0*/  @!P0 STG.E desc[UR6][R2.64], R7 ;  /* 0x0000000702008986 */ /* 0x002fe2000c101906 */
[----:B------:R-:W-:Y:S06]  /*07b0*/  BAR.SYNC.DEFER_BLOCKING 0x0 ;  /* 0x0000000000007b1d */ /* 0x000fec0000010000 */
[----:B------:R-:W-:Y:S05]  /*07c0*/  EXIT ;  /* 0x000000000000794d */ /* 0x000fea0003800000 */
.L_x_0:
[----:B------:R-:W-:-:S00]  /*07d0*/  BRA `(.L_x_0) ;  /* 0xfffffffc00fc7947 */ /* 0x000fc0000383ffff */
[----:B------:R-:W-:-:S00]  /*07e0*/  NOP ;  /* 0x0000000000007918 */ /* 0x000fc00000000000 */
        /* <DEDUP_REMOVED lines=9> */
.L_x_1:


//--------------------- .nv.shared._Z9Array_AddPfS_f --------------------------
	.section	.nv.shared._Z9Array_AddPfS_f,"aw",@nobits
	.sectionflags	@""
	.align	16
	.zero		1024


//--------------------- .nv.shared.reserved.0     --------------------------
	.section	.nv.shared.reserved.0,"aw",@nobits
	.weak		__nv_reservedSMEM_offset_0_alias
	.size		__nv_reservedSMEM_offset_0_alias, 0, 64
	.other		__nv_reservedSMEM_offset_0_alias,@"STO_CUDA_RESERVED_SHARED STV_DEFAULT"
__nv_reservedSMEM_offset_0_alias:
	.zero		0
	.zero		64


//--------------------- .nv.constant0._Z9Array_AddPfS_f --------------------------
	.section	.nv.constant0._Z9Array_AddPfS_f,"a",@progbits
	.sectionflags	@""
	.align	4
.nv.constant0._Z9Array_AddPfS_f:
	.zero		916


//--------------------- SYMBOLS --------------------------

	.type		.nv.reservedSmem.offset0,@object
	.size		.nv.reservedSmem.offset0,0x4
	.type		.nv.reservedSmem.cap,@object
	.size		.nv.reservedSmem.cap,0x4
